//
// Generated by NVIDIA NVVM Compiler
//
// Compiler Build ID: CL-36424714
// Cuda compilation tools, release 13.0, V13.0.88
// Based on NVVM 20.0.0
//

.version 9.0
.target sm_100
.address_size 64

	// .globl	_Z4dualPfS_PKfddii

.visible .entry _Z4dualPfS_PKfddii(
	.param .u64 .ptr .align 1 _Z4dualPfS_PKfddii_param_0,
	.param .u64 .ptr .align 1 _Z4dualPfS_PKfddii_param_1,
	.param .u64 .ptr .align 1 _Z4dualPfS_PKfddii_param_2,
	.param .f64 _Z4dualPfS_PKfddii_param_3,
	.param .f64 _Z4dualPfS_PKfddii_param_4,
	.param .u32 _Z4dualPfS_PKfddii_param_5,
	.param .u32 _Z4dualPfS_PKfddii_param_6
)
{
	.reg .pred 	%p<3>;
	.reg .b32 	%r<14>;
	.reg .b32 	%f<20>;
	.reg .b64 	%rd<14>;
	.reg .b64 	%fd<17>;

	ld.param.u64 	%rd2, [_Z4dualPfS_PKfddii_param_0];
	ld.param.u64 	%rd3, [_Z4dualPfS_PKfddii_param_1];
	ld.param.u64 	%rd4, [_Z4dualPfS_PKfddii_param_2];
	ld.param.f64 	%fd5, [_Z4dualPfS_PKfddii_param_3];
	ld.param.f64 	%fd6, [_Z4dualPfS_PKfddii_param_4];
	ld.param.u32 	%r3, [_Z4dualPfS_PKfddii_param_5];
	ld.param.u32 	%r4, [_Z4dualPfS_PKfddii_param_6];
	cvta.to.global.u64 	%rd5, %rd4;
	mov.u32 	%r5, %ctaid.x;
	mov.u32 	%r6, %ntid.x;
	mov.u32 	%r7, %tid.x;
	mad.lo.s32 	%r8, %r5, %r6, %r7;
	mov.u32 	%r9, %ctaid.y;
	mov.u32 	%r10, %ntid.y;
	mov.u32 	%r11, %tid.y;
	mad.lo.s32 	%r1, %r9, %r10, %r11;
	mad.lo.s32 	%r2, %r3, %r1, %r8;
	add.s32 	%r12, %r3, -1;
	setp.ge.s32 	%p1, %r8, %r12;
	mul.wide.s32 	%rd6, %r2, 4;
	add.s64 	%rd1, %rd5, %rd6;
	mov.f64 	%fd15, 0d0000000000000000;
	@%p1 bra 	$L__BB0_2;
	ld.global.f32 	%f1, [%rd1+4];
	ld.global.f32 	%f2, [%rd1];
	sub.f32 	%f3, %f1, %f2;
	cvt.f64.f32 	%fd15, %f3;
$L__BB0_2:
	add.s32 	%r13, %r4, -1;
	setp.ge.s32 	%p2, %r1, %r13;
	mov.f64 	%fd16, 0d0000000000000000;
	@%p2 bra 	$L__BB0_4;
	mul.wide.s32 	%rd7, %r3, 4;
	add.s64 	%rd8, %rd1, %rd7;
	ld.global.f32 	%f4, [%rd8];
	ld.global.f32 	%f5, [%rd1];
	sub.f32 	%f6, %f4, %f5;
	cvt.f64.f32 	%fd16, %f6;
$L__BB0_4:
	cvta.to.global.u64 	%rd9, %rd2;
	cvta.to.global.u64 	%rd10, %rd3;
	add.s64 	%rd12, %rd9, %rd6;
	ld.global.f32 	%f7, [%rd12];
	cvt.f64.f32 	%fd9, %f7;
	fma.rn.f64 	%fd10, %fd6, %fd15, %fd9;
	cvt.rn.f32.f64 	%f8, %fd10;
	st.global.f32 	[%rd12], %f8;
	add.s64 	%rd13, %rd10, %rd6;
	ld.global.f32 	%f9, [%rd13];
	cvt.f64.f32 	%fd11, %f9;
	fma.rn.f64 	%fd12, %fd6, %fd16, %fd11;
	cvt.rn.f32.f64 	%f10, %fd12;
	st.global.f32 	[%rd13], %f10;
	ld.global.f32 	%f11, [%rd12];
	mul.f32 	%f12, %f10, %f10;
	fma.rn.f32 	%f13, %f11, %f11, %f12;
	sqrt.rn.f32 	%f14, %f13;
	cvt.f64.f32 	%fd13, %f14;
	div.rn.f64 	%fd14, %fd13, %fd5;
	cvt.rn.f32.f64 	%f15, %fd14;
	max.f32 	%f16, %f15, 0f3F800000;
	div.rn.f32 	%f17, %f11, %f16;
	st.global.f32 	[%rd12], %f17;
	ld.global.f32 	%f18, [%rd13];
	div.rn.f32 	%f19, %f18, %f16;
	st.global.f32 	[%rd13], %f19;
	ret;

}


// ===== COMPILED SASS (sm_100) =====

	.target	sm_100

	.elftype	@"ET_EXEC"


//--------------------- .note.nv.tkinfo           --------------------------
	.section	.note.nv.tkinfo,"",@"SHT_NOTE"
	.sectionflags	@"SHF_NOTE_NV_TKINFO"
	.tkinfo
        /*0018*/ 	.word	0x00000002
        /*0030*/ 	.string	""
        /*0030*/ 	.string	"ptxas"
        /*0030*/ 	.string	"Cuda compilation tools, release 13.0, V13.0.88"
        /*0030*/ 	.string	"Build cuda_13.0.r13.0/compiler.36424714_0"
        /*0030*/ 	.string	"-arch sm_100 -m 64 "



//--------------------- .note.nv.cuinfo           --------------------------
	.section	.note.nv.cuinfo,"",@"SHT_NOTE"
	.sectionflags	@"SHF_NOTE_NV_CUINFO"
        /*0018*/ 	.short	0x0002
        /*001a*/ 	.short	0x0064
        /*001c*/ 	.short	0x0082
	.zero		2


//--------------------- .nv.info                  --------------------------
	.section	.nv.info,"",@"SHT_CUDA_INFO"
	.align	4


	//----- nvinfo : EIATTR_REGCOUNT
	.align		4
        /*0000*/ 	.byte	0x04, 0x2f
        /*0002*/ 	.short	(.L_1 - .L_0)
	.align		4
.L_0:
        /*0004*/ 	.word	index@(_Z4dualPfS_PKfddii)
        /*0008*/ 	.word	0x0000001d


	//----- nvinfo : EIATTR_FRAME_SIZE
	.align		4
.L_1:
        /*000c*/ 	.byte	0x04, 0x11
        /*000e*/ 	.short	(.L_3 - .L_2)
	.align		4
.L_2:
        /*0010*/ 	.word	index@($__internal_2_$__cuda_sm3x_div_rn_noftz_f32_slowpath)
        /*0014*/ 	.word	0x00000000


	//----- nvinfo : EIATTR_FRAME_SIZE
	.align		4
.L_3:
        /*0018*/ 	.byte	0x04, 0x11
        /*001a*/ 	.short	(.L_5 - .L_4)
	.align		4
.L_4:
        /*001c*/ 	.word	index@($__internal_1_$__cuda_sm20_sqrt_rn_f32_slowpath)
        /*0020*/ 	.word	0x00000000


	//----- nvinfo : EIATTR_FRAME_SIZE
	.align		4
.L_5:
        /*0024*/ 	.byte	0x04, 0x11
        /*0026*/ 	.short	(.L_7 - .L_6)
	.align		4
.L_6:
        /*0028*/ 	.word	index@($__internal_0_$__cuda_sm20_div_rn_f64_full)
        /*002c*/ 	.word	0x00000000


	//----- nvinfo : EIATTR_FRAME_SIZE
	.align		4
.L_7:
        /*0030*/ 	.byte	0x04, 0x11
        /*0032*/ 	.short	(.L_9 - .L_8)
	.align		4
.L_8:
        /*0034*/ 	.word	index@(_Z4dualPfS_PKfddii)
        /*0038*/ 	.word	0x00000000


	//----- nvinfo : EIATTR_MIN_STACK_SIZE
	.align		4
.L_9:
        /*003c*/ 	.byte	0x04, 0x12
        /*003e*/ 	.short	(.L_11 - .L_10)
	.align		4
.L_10:
        /*0040*/ 	.word	index@(_Z4dualPfS_PKfddii)
        /*0044*/ 	.word	0x00000000
.L_11:


//--------------------- .nv.compat                --------------------------
	.section	.nv.compat,"",@"SHT_CUDA_COMPAT_INFO"
	.align	4
        /*0000*/ 	.byte	0x02, 0x09, 0x00, 0x00, 0x02, 0x02, 0x01, 0x00, 0x02, 0x05, 0x05, 0x00, 0x03, 0x07, 0x01, 0x01
        /*0010*/ 	.byte	0x02, 0x03, 0x00, 0x00, 0x02, 0x06, 0x01, 0x00, 0x04, 0x0b, 0x08, 0x00, 0x01, 0x00, 0x00, 0x00
        /*0020*/ 	.byte	0x00, 0x00, 0x00, 0x00


//--------------------- .nv.info._Z4dualPfS_PKfddii --------------------------
	.section	.nv.info._Z4dualPfS_PKfddii,"",@"SHT_CUDA_INFO"
	.sectionflags	@""
	.align	4


	//----- nvinfo : EIATTR_CUDA_API_VERSION
	.align		4
        /*0000*/ 	.byte	0x04, 0x37
        /*0002*/ 	.short	(.L_13 - .L_12)
.L_12:
        /*0004*/ 	.word	0x00000082


	//----- nvinfo : EIATTR_KPARAM_INFO
	.align		4
.L_13:
        /*0008*/ 	.byte	0x04, 0x17
        /*000a*/ 	.short	(.L_15 - .L_14)
.L_14:
        /*000c*/ 	.word	0x00000000
        /*0010*/ 	.short	0x0006
        /*0012*/ 	.short	0x002c
        /*0014*/ 	.byte	0x00, 0xf0, 0x11, 0x00


	//----- nvinfo : EIATTR_KPARAM_INFO
	.align		4
.L_15:
        /*0018*/ 	.byte	0x04, 0x17
        /*001a*/ 	.short	(.L_17 - .L_16)
.L_16:
        /*001c*/ 	.word	0x00000000
        /*0020*/ 	.short	0x0005
        /*0022*/ 	.short	0x0028
        /*0024*/ 	.byte	0x00, 0xf0, 0x11, 0x00


	//----- nvinfo : EIATTR_KPARAM_INFO
	.align		4
.L_17:
        /*0028*/ 	.byte	0x04, 0x17
        /*002a*/ 	.short	(.L_19 - .L_18)
.L_18:
        /*002c*/ 	.word	0x00000000
        /*0030*/ 	.short	0x0004
        /*0032*/ 	.short	0x0020
        /*0034*/ 	.byte	0x00, 0xf0, 0x21, 0x00


	//----- nvinfo : EIATTR_KPARAM_INFO
	.align		4
.L_19:
        /*0038*/ 	.byte	0x04, 0x17
        /*003a*/ 	.short	(.L_21 - .L_20)
.L_20:
        /*003c*/ 	.word	0x00000000
        /*0040*/ 	.short	0x0003
        /*0042*/ 	.short	0x0018
        /*0044*/ 	.byte	0x00, 0xf0, 0x21, 0x00


	//----- nvinfo : EIATTR_KPARAM_INFO
	.align		4
.L_21:
        /*0048*/ 	.byte	0x04, 0x17
        /*004a*/ 	.short	(.L_23 - .L_22)
.L_22:
        /*004c*/ 	.word	0x00000000
        /*0050*/ 	.short	0x0002
        /*0052*/ 	.short	0x0010
        /*0054*/ 	.byte	0x00, 0xf5, 0x21, 0x00


	//----- nvinfo : EIATTR_KPARAM_INFO
	.align		4
.L_23:
        /*0058*/ 	.byte	0x04, 0x17
        /*005a*/ 	.short	(.L_25 - .L_24)
.L_24:
        /*005c*/ 	.word	0x00000000
        /*0060*/ 	.short	0x0001
        /*0062*/ 	.short	0x0008
        /*0064*/ 	.byte	0x00, 0xf5, 0x21, 0x00


	//----- nvinfo : EIATTR_KPARAM_INFO
	.align		4
.L_25:
        /*0068*/ 	.byte	0x04, 0x17
        /*006a*/ 	.short	(.L_27 - .L_26)
.L_26:
        /*006c*/ 	.word	0x00000000
        /*0070*/ 	.short	0x0000
        /*0072*/ 	.short	0x0000
        /*0074*/ 	.byte	0x00, 0xf5, 0x21, 0x00


	//----- nvinfo : EIATTR_SPARSE_MMA_MASK
	.align		4
.L_27:
        /*0078*/ 	.byte	0x03, 0x50
        /*007a*/ 	.short	0x0000


	//----- nvinfo : EIATTR_MAXREG_COUNT
	.align		4
        /*007c*/ 	.byte	0x03, 0x1b
        /*007e*/ 	.short	0x00ff


	//----- nvinfo : EIATTR_MERCURY_ISA_VERSION
	.align		4
        /*0080*/ 	.byte	0x03, 0x5f
        /*0082*/ 	.short	0x0101


	//----- nvinfo : EIATTR_VRC_CTA_INIT_COUNT
	.align		4
        /*0084*/ 	.byte	0x02, 0x4a
	.zero		1
	.zero		1


	//----- nvinfo : EIATTR_EXIT_INSTR_OFFSETS
	.align		4
        /*0088*/ 	.byte	0x04, 0x1c
        /*008a*/ 	.short	(.L_29 - .L_28)


	//   ....[0]....
.L_28:
        /*008c*/ 	.word	0x00000720


	//----- nvinfo : EIATTR_CRS_STACK_SIZE
	.align		4
.L_29:
        /*0090*/ 	.byte	0x04, 0x1e
        /*0092*/ 	.short	(.L_31 - .L_30)
.L_30:
        /*0094*/ 	.word	0x00000000


	//----- nvinfo : EIATTR_CBANK_PARAM_SIZE
	.align		4
.L_31:
        /*0098*/ 	.byte	0x03, 0x19
        /*009a*/ 	.short	0x0030


	//----- nvinfo : EIATTR_PARAM_CBANK
	.align		4
        /*009c*/ 	.byte	0x04, 0x0a
        /*009e*/ 	.short	(.L_33 - .L_32)
	.align		4
.L_32:
        /*00a0*/ 	.word	index@(.nv.constant0._Z4dualPfS_PKfddii)
        /*00a4*/ 	.short	0x0380
        /*00a6*/ 	.short	0x0030


	//----- nvinfo : EIATTR_SW_WAR
	.align		4
.L_33:
        /*00a8*/ 	.byte	0x04, 0x36
        /*00aa*/ 	.short	(.L_35 - .L_34)
.L_34:
        /*00ac*/ 	.word	0x00000008
.L_35:


//--------------------- .nv.callgraph             --------------------------
	.section	.nv.callgraph,"",@"SHT_CUDA_CALLGRAPH"
	.align	4
	.sectionentsize	8
	.align		4
        /*0000*/ 	.word	0x00000000
	.align		4
        /*0004*/ 	.word	0xffffffff
	.align		4
        /*0008*/ 	.word	0x00000000
	.align		4
        /*000c*/ 	.word	0xfffffffe
	.align		4
        /*0010*/ 	.word	0x00000000
	.align		4
        /*0014*/ 	.word	0xfffffffd
	.align		4
        /*0018*/ 	.word	0x00000000
	.align		4
        /*001c*/ 	.word	0xfffffffc


//--------------------- .text._Z4dualPfS_PKfddii  --------------------------
	.section	.text._Z4dualPfS_PKfddii,"ax",@progbits
	.align	128
        .global         _Z4dualPfS_PKfddii
        .type           _Z4dualPfS_PKfddii,@function
        .size           _Z4dualPfS_PKfddii,(.L_x_29 - _Z4dualPfS_PKfddii)
        .other          _Z4dualPfS_PKfddii,@"STO_CUDA_ENTRY STV_DEFAULT"
_Z4dualPfS_PKfddii:
.text._Z4dualPfS_PKfddii:
[----:B------:R-:W-:Y:S01]  /*0000*/  LDC R1, c[0x0][0x37c] ;  /* 0x0000df00ff017b82 */ /* 0x000fe20000000800 */
[----:B------:R-:W0:Y:S07]  /*0010*/  S2R R7, SR_TID.X ;  /* 0x0000000000077919 */ /* 0x000e2e0000002100 */
[----:B------:R-:W0:Y:S01]  /*0020*/  S2UR UR4, SR_CTAID.X ;  /* 0x00000000000479c3 */ /* 0x000e220000002500 */
[----:B------:R-:W1:Y:S01]  /*0030*/  LDCU.64 UR6, c[0x0][0x358] ;  /* 0x00006b00ff0677ac */ /* 0x000e620008000a00 */
[----:B------:R-:W2:Y:S01]  /*0040*/  S2R R11, SR_TID.Y ;  /* 0x00000000000b7919 */ /* 0x000ea20000002200 */
[----:B------:R-:W3:Y:S05]  /*0050*/  LDCU.64 UR8, c[0x0][0x3a0] ;  /* 0x00007400ff0877ac */ /* 0x000eea0008000a00 */
[----:B------:R-:W0:Y:S08]  /*0060*/  LDC R0, c[0x0][0x360] ;  /* 0x0000d800ff007b82 */ /* 0x000e300000000800 */
[----:B------:R-:W4:Y:S08]  /*0070*/  LDC R5, c[0x0][0x3a8] ;  /* 0x0000ea00ff057b82 */ /* 0x000f300000000800 */
[----:B------:R-:W2:Y:S08]  /*0080*/  S2UR UR5, SR_CTAID.Y ;  /* 0x00000000000579c3 */ /* 0x000eb00000002600 */
[----:B------:R-:W2:Y:S01]  /*0090*/  LDC R4, c[0x0][0x364] ;  /* 0x0000d900ff047b82 */ /* 0x000ea20000000800 */
[----:B0-----:R-:W-:Y:S01]  /*00a0*/  IMAD R0, R0, UR4, R7 ;  /* 0x0000000400007c24 */ /* 0x001fe2000f8e0207 */
[----:B------:R-:W0:Y:S06]  /*00b0*/  LDCU UR4, c[0x0][0x3ac] ;  /* 0x00007580ff0477ac */ /* 0x000e2c0008000800 */
[----:B------:R-:W5:Y:S01]  /*00c0*/  LDC.64 R2, c[0x0][0x390] ;  /* 0x0000e400ff027b82 */ /* 0x000f620000000a00 */
[----:B----4-:R-:W-:-:S05]  /*00d0*/  VIADD R9, R5, 0xffffffff ;  /* 0xffffffff05097836 */ /* 0x010fca0000000000 */
[----:B------:R-:W-:Y:S02]  /*00e0*/  ISETP.GE.AND P0, PT, R0, R9, PT ;  /* 0x000000090000720c */ /* 0x000fe40003f06270 */
[----:B------:R-:W4:Y:S01]  /*00f0*/  LDC.64 R6, c[0x0][0x380] ;  /* 0x0000e000ff067b82 */ /* 0x000f220000000a00 */
[----:B--2---:R-:W-:-:S07]  /*0100*/  IMAD R4, R4, UR5, R11 ;  /* 0x0000000504047c24 */ /* 0x004fce000f8e020b */
[----:B------:R-:W2:Y:S01]  /*0110*/  LDC.64 R14, c[0x0][0x388] ;  /* 0x0000e200ff0e7b82 */ /* 0x000ea20000000a00 */
[----:B------:R-:W-:-:S04]  /*0120*/  IMAD R17, R4, R5, R0 ;  /* 0x0000000504117224 */ /* 0x000fc800078e0200 */
[----:B-----5:R-:W-:-:S05]  /*0130*/  IMAD.WIDE R2, R17, 0x4, R2 ;  /* 0x0000000411027825 */ /* 0x020fca00078e0202 */
[----:B-1----:R-:W5:Y:S04]  /*0140*/  @!P0 LDG.E R0, desc[UR6][R2.64+0x4] ;  /* 0x0000040602008981 */ /* 0x002f68000c1e1900 */
[----:B------:R-:W5:Y:S01]  /*0150*/  @!P0 LDG.E R9, desc[UR6][R2.64] ;  /* 0x0000000602098981 */ /* 0x000f62000c1e1900 */
[----:B----4-:R-:W-:-:S05]  /*0160*/  IMAD.WIDE R6, R17, 0x4, R6 ;  /* 0x0000000411067825 */ /* 0x010fca00078e0206 */
[----:B------:R-:W4:Y:S01]  /*0170*/  LDG.E R16, desc[UR6][R6.64] ;  /* 0x0000000606107981 */ /* 0x000f22000c1e1900 */
[----:B0-----:R-:W-:Y:S01]  /*0180*/  UIADD3 UR4, UPT, UPT, UR4, -0x1, URZ ;  /* 0xffffffff04047890 */ /* 0x001fe2000fffe0ff */
[----:B-----5:R-:W-:Y:S01]  /*0190*/  @!P0 FADD R0, R0, -R9 ;  /* 0x8000000900008221 */ /* 0x020fe20000000000 */
[----:B------:R-:W-:Y:S01]  /*01a0*/  CS2R R8, SRZ ;  /* 0x0000000000087805 */ /* 0x000fe2000001ff00 */
[----:B----4-:R-:W-:Y:S08]  /*01b0*/  F2F.F64.F32 R10, R16 ;  /* 0x00000010000a7310 */ /* 0x010ff00000201800 */
[----:B------:R-:W3:Y:S01]  /*01c0*/  @!P0 F2F.F64.F32 R8, R0 ;  /* 0x0000000000088310 */ /* 0x000ee20000201800 */
[----:B------:R-:W-:Y:S01]  /*01d0*/  ISETP.GE.AND P0, PT, R4, UR4, PT ;  /* 0x0000000404007c0c */ /* 0x000fe2000bf06270 */
[----:B---3--:R-:W-:-:S12]  /*01e0*/  DFMA R12, R8, UR8, R10 ;  /* 0x00000008080c7c2b */ /* 0x008fd8000800000a */
[----:B------:R-:W-:Y:S02]  /*01f0*/  @!P0 IMAD.WIDE R10, R5, 0x4, R2 ;  /* 0x00000004050a8825 */ /* 0x000fe400078e0202 */
[----:B------:R-:W3:Y:S01]  /*0200*/  @!P0 LDG.E R3, desc[UR6][R2.64] ;  /* 0x0000000602038981 */ /* 0x000ee2000c1e1900 */
[----:B------:R-:W0:Y:S01]  /*0210*/  F2F.F32.F64 R13, R12 ;  /* 0x0000000c000d7310 */ /* 0x000e220000301000 */
[----:B--2---:R-:W-:Y:S02]  /*0220*/  IMAD.WIDE R4, R17, 0x4, R14 ;  /* 0x0000000411047825 */ /* 0x004fe400078e020e */
[----:B------:R-:W3:Y:S04]  /*0230*/  @!P0 LDG.E R10, desc[UR6][R10.64] ;  /* 0x000000060a0a8981 */ /* 0x000ee8000c1e1900 */
[----:B0-----:R0:W-:Y:S04]  /*0240*/  STG.E desc[UR6][R6.64], R13 ;  /* 0x0000000d06007986 */ /* 0x0011e8000c101906 */
[----:B------:R-:W2:Y:S01]  /*0250*/  LDG.E R14, desc[UR6][R4.64] ;  /* 0x00000006040e7981 */ /* 0x000ea2000c1e1900 */
[----:B------:R-:W-:Y:S01]  /*0260*/  CS2R R8, SRZ ;  /* 0x0000000000087805 */ /* 0x000fe2000001ff00 */
[----:B---3--:R-:W-:-:S05]  /*0270*/  @!P0 FADD R16, -R3, R10 ;  /* 0x0000000a03108221 */ /* 0x008fca0000000100 */
[----:B------:R-:W-:Y:S08]  /*0280*/  @!P0 F2F.F64.F32 R8, R16 ;  /* 0x0000001000088310 */ /* 0x000ff00000201800 */
[----:B--2---:R-:W1:Y:S02]  /*0290*/  F2F.F64.F32 R14, R14 ;  /* 0x0000000e000e7310 */ /* 0x004e640000201800 */
[----:B-1----:R-:W-:-:S10]  /*02a0*/  DFMA R8, R8, UR8, R14 ;  /* 0x0000000808087c2b */ /* 0x002fd4000800000e */
[----:B------:R-:W1:Y:S02]  /*02b0*/  F2F.F32.F64 R9, R8 ;  /* 0x0000000800097310 */ /* 0x000e640000301000 */
[----:B-1----:R0:W-:Y:S04]  /*02c0*/  STG.E desc[UR6][R4.64], R9 ;  /* 0x0000000904007986 */ /* 0x0021e8000c101906 */
[----:B------:R-:W2:Y:S01]  /*02d0*/  LDG.E R0, desc[UR6][R6.64] ;  /* 0x0000000606007981 */ /* 0x000ea2000c1e1900 */
[----:B------:R-:W-:Y:S01]  /*02e0*/  FMUL R3, R9, R9 ;  /* 0x0000000909037220 */ /* 0x000fe20000400000 */
[----:B------:R-:W-:Y:S03]  /*02f0*/  BSSY.RECONVERGENT B0, `(.L_x_0) ;  /* 0x000000d000007945 */ /* 0x000fe60003800200 */
[----:B--2---:R-:W-:-:S04]  /*0300*/  FFMA R3, R0, R0, R3 ;  /* 0x0000000000037223 */ /* 0x004fc80000000003 */
[----:B------:R-:W-:Y:S01]  /*0310*/  VIADD R2, R3, 0xf3000000 ;  /* 0xf300000003027836 */ /* 0x000fe20000000000 */
[----:B------:R0:W1:Y:S04]  /*0320*/  MUFU.RSQ R10, R3 ;  /* 0x00000003000a7308 */ /* 0x0000680000001400 */
[----:B------:R-:W-:-:S13]  /*0330*/  ISETP.GT.U32.AND P0, PT, R2, 0x727fffff, PT ;  /* 0x727fffff0200780c */ /* 0x000fda0003f04070 */
[----:B01----:R-:W-:Y:S05]  /*0340*/  @!P0 BRA `(.L_x_1) ;  /* 0x00000000000c8947 */ /* 0x003fea0003800000 */
[----:B------:R-:W-:-:S07]  /*0350*/  MOV R12, 0x370 ;  /* 0x00000370000c7802 */ /* 0x000fce0000000f00 */
[----:B------:R-:W-:Y:S05]  /*0360*/  CALL.REL.NOINC `($__internal_1_$__cuda_sm20_sqrt_rn_f32_slowpath) ;  /* 0x0000000800587944 */ /* 0x000fea0003c00000 */
[----:B------:R-:W-:Y:S05]  /*0370*/  BRA `(.L_x_2) ;  /* 0x0000000000107947 */ /* 0x000fea0003800000 */
.L_x_1:
[----:B------:R-:W-:Y:S01]  /*0380*/  FMUL.FTZ R14, R3, R10 ;  /* 0x0000000a030e7220 */ /* 0x000fe20000410000 */
[----:B------:R-:W-:-:S03]  /*0390*/  FMUL.FTZ R2, R10, 0.5 ;  /* 0x3f0000000a027820 */ /* 0x000fc60000410000 */
[----:B------:R-:W-:-:S04]  /*03a0*/  FFMA R3, -R14, R14, R3 ;  /* 0x0000000e0e037223 */ /* 0x000fc80000000103 */
[----:B------:R-:W-:-:S07]  /*03b0*/  FFMA R14, R3, R2, R14 ;  /* 0x00000002030e7223 */ /* 0x000fce000000000e */
.L_x_2:
[----:B------:R-:W-:Y:S05]  /*03c0*/  BSYNC.RECONVERGENT B0 ;  /* 0x0000000000007941 */ /* 0x000fea0003800200 */
.L_x_0:
[----:B------:R-:W0:Y:S01]  /*03d0*/  LDCU UR4, c[0x0][0x39c] ;  /* 0x00007380ff0477ac */ /* 0x000e220008000800 */
[----:B------:R-:W1:Y:S01]  /*03e0*/  LDC.64 R12, c[0x0][0x398] ;  /* 0x0000e600ff0c7b82 */ /* 0x000e620000000a00 */
[----:B------:R-:W-:Y:S01]  /*03f0*/  IMAD.MOV.U32 R2, RZ, RZ, 0x1 ;  /* 0x00000001ff027424 */ /* 0x000fe200078e00ff */
[----:B------:R-:W-:Y:S01]  /*0400*/  BSSY.RECONVERGENT B0, `(.L_x_3) ;  /* 0x0000011000007945 */ /* 0x000fe20003800200 */
[----:B0-----:R-:W1:Y:S04]  /*0410*/  MUFU.RCP64H R3, UR4 ;  /* 0x0000000400037d08 */ /* 0x001e680008001800 */
[----:B-1----:R-:W-:-:S08]  /*0420*/  DFMA R8, R2, -R12, 1 ;  /* 0x3ff000000208742b */ /* 0x002fd0000000080c */
[----:B------:R-:W-:-:S08]  /*0430*/  DFMA R8, R8, R8, R8 ;  /* 0x000000080808722b */ /* 0x000fd00000000008 */
[----:B------:R-:W-:Y:S02]  /*0440*/  DFMA R2, R2, R8, R2 ;  /* 0x000000080202722b */ /* 0x000fe40000000002 */
[----:B------:R-:W0:Y:S06]  /*0450*/  F2F.F64.F32 R8, R14 ;  /* 0x0000000e00087310 */ /* 0x000e2c0000201800 */
[----:B------:R-:W-:-:S08]  /*0460*/  DFMA R10, R2, -R12, 1 ;  /* 0x3ff00000020a742b */ /* 0x000fd0000000080c */
[----:B------:R-:W-:Y:S01]  /*0470*/  DFMA R2, R2, R10, R2 ;  /* 0x0000000a0202722b */ /* 0x000fe20000000002 */
[----:B0-----:R-:W-:-:S07]  /*0480*/  FSETP.GEU.AND P1, PT, |R9|, 6.5827683646048100446e-37, PT ;  /* 0x036000000900780b */ /* 0x001fce0003f2e200 */
[----:B------:R-:W-:-:S08]  /*0490*/  DMUL R10, R8, R2 ;  /* 0x00000002080a7228 */ /* 0x000fd00000000000 */
[----:B------:R-:W-:-:S08]  /*04a0*/  DFMA R12, R10, -R12, R8 ;  /* 0x8000000c0a0c722b */ /* 0x000fd00000000008 */
[----:B------:R-:W-:-:S10]  /*04b0*/  DFMA R2, R2, R12, R10 ;  /* 0x0000000c0202722b */ /* 0x000fd4000000000a */
[----:B------:R-:W-:-:S05]  /*04c0*/  FFMA R10, RZ, UR4, R3 ;  /* 0x00000004ff0a7c23 */ /* 0x000fca0008000003 */
[----:B------:R-:W-:-:S13]  /*04d0*/  FSETP.GT.AND P0, PT, |R10|, 1.469367938527859385e-39, PT ;  /* 0x001000000a00780b */ /* 0x000fda0003f04200 */
[----:B------:R-:W-:Y:S05]  /*04e0*/  @P0 BRA P1, `(.L_x_4) ;  /* 0x0000000000080947 */ /* 0x000fea0000800000 */
[----:B------:R-:W-:-:S07]  /*04f0*/  MOV R14, 0x510 ;  /* 0x00000510000e7802 */ /* 0x000fce0000000f00 */
[----:B------:R-:W-:Y:S05]  /*0500*/  CALL.REL.NOINC `($__internal_0_$__cuda_sm20_div_rn_f64_full) ;  /* 0x0000000000887944 */ /* 0x000fea0003c00000 */
.L_x_4:
[----:B------:R-:W-:Y:S05]  /*0510*/  BSYNC.RECONVERGENT B0 ;  /* 0x0000000000007941 */ /* 0x000fea0003800200 */
.L_x_3:
[----:B------:R-:W0:Y:S01]  /*0520*/  F2F.F32.F64 R3, R2 ;  /* 0x0000000200037310 */ /* 0x000e220000301000 */
[----:B------:R-:W-:Y:S01]  /*0530*/  BSSY.RECONVERGENT B0, `(.L_x_5) ;  /* 0x000000d000007945 */ /* 0x000fe20003800200 */
[----:B0-----:R-:W-:-:S06]  /*0540*/  FMNMX R3, R3, 1, !PT ;  /* 0x3f80000003037809 */ /* 0x001fcc0007800000 */
[----:B------:R-:W0:Y:S08]  /*0550*/  MUFU.RCP R8, R3 ;  /* 0x0000000300087308 */ /* 0x000e300000001000 */
[----:B------:R-:W1:Y:S01]  /*0560*/  FCHK P0, R0, R3 ;  /* 0x0000000300007302 */ /* 0x000e620000000000 */
[----:B0-----:R-:W-:-:S04]  /*0570*/  FFMA R9, -R3, R8, 1 ;  /* 0x3f80000003097423 */ /* 0x001fc80000000108 */
[----:B------:R-:W-:-:S04]  /*0580*/  FFMA R9, R8, R9, R8 ;  /* 0x0000000908097223 */ /* 0x000fc80000000008 */
[----:B------:R-:W-:-:S04]  /*0590*/  FFMA R8, R0, R9, RZ ;  /* 0x0000000900087223 */ /* 0x000fc800000000ff */
[----:B------:R-:W-:-:S04]  /*05a0*/  FFMA R10, -R3, R8, R0 ;  /* 0x00000008030a7223 */ /* 0x000fc80000000100 */
[----:B------:R-:W-:Y:S01]  /*05b0*/  FFMA R9, R9, R10, R8 ;  /* 0x0000000a09097223 */ /* 0x000fe20000000008 */
[----:B-1----:R-:W-:Y:S06]  /*05c0*/  @!P0 BRA `(.L_x_6) ;  /* 0x00000000000c8947 */ /* 0x002fec0003800000 */
[----:B------:R-:W-:-:S07]  /*05d0*/  MOV R2, 0x5f0 ;  /* 0x000005f000027802 */ /* 0x000fce0000000f00 */
[----:B------:R-:W-:Y:S05]  /*05e0*/  CALL.REL.NOINC `($__internal_2_$__cuda_sm3x_div_rn_noftz_f32_slowpath) ;  /* 0x0000000800147944 */ /* 0x000fea0003c00000 */
[----:B------:R-:W-:-:S07]  /*05f0*/  IMAD.MOV.U32 R9, RZ, RZ, R0 ;  /* 0x000000ffff097224 */ /* 0x000fce00078e0000 */
.L_x_6:
[----:B------:R-:W-:Y:S05]  /*0600*/  BSYNC.RECONVERGENT B0 ;  /* 0x0000000000007941 */ /* 0x000fea0003800200 */
.L_x_5:
[----:B------:R0:W-:Y:S04]  /*0610*/  STG.E desc[UR6][R6.64], R9 ;  /* 0x0000000906007986 */ /* 0x0001e8000c101906 */
[----:B------:R-:W2:Y:S01]  /*0620*/  LDG.E R2, desc[UR6][R4.64] ;  /* 0x0000000604027981 */ /* 0x000ea2000c1e1900 */
[----:B------:R-:W1:Y:S01]  /*0630*/  MUFU.RCP R0, R3 ;  /* 0x0000000300007308 */ /* 0x000e620000001000 */
[----:B------:R-:W-:Y:S01]  /*0640*/  BSSY.RECONVERGENT B0, `(.L_x_7) ;  /* 0x000000c000007945 */ /* 0x000fe20003800200 */
[----:B-1----:R-:W-:-:S04]  /*0650*/  FFMA R11, -R3, R0, 1 ;  /* 0x3f800000030b7423 */ /* 0x002fc80000000100 */
[----:B------:R-:W-:Y:S02]  /*0660*/  FFMA R0, R0, R11, R0 ;  /* 0x0000000b00007223 */ /* 0x000fe40000000000 */
[----:B--2---:R-:W1:Y:S02]  /*0670*/  FCHK P0, R2, R3 ;  /* 0x0000000302007302 */ /* 0x004e640000000000 */
[----:B------:R-:W-:-:S04]  /*0680*/  FFMA R11, R0, R2, RZ ;  /* 0x00000002000b7223 */ /* 0x000fc800000000ff */
[----:B------:R-:W-:-:S04]  /*0690*/  FFMA R8, -R3, R11, R2 ;  /* 0x0000000b03087223 */ /* 0x000fc80000000102 */
[----:B------:R-:W-:Y:S01]  /*06a0*/  FFMA R11, R0, R8, R11 ;  /* 0x00000008000b7223 */ /* 0x000fe2000000000b */
[----:B01----:R-:W-:Y:S06]  /*06b0*/  @!P0 BRA `(.L_x_8) ;  /* 0x0000000000108947 */ /* 0x003fec0003800000 */
[----:B------:R-:W-:Y:S01]  /*06c0*/  IMAD.MOV.U32 R0, RZ, RZ, R2 ;  /* 0x000000ffff007224 */ /* 0x000fe200078e0002 */
[----:B------:R-:W-:-:S07]  /*06d0*/  MOV R2, 0x6f0 ;  /* 0x000006f000027802 */ /* 0x000fce0000000f00 */
[----:B------:R-:W-:Y:S05]  /*06e0*/  CALL.REL.NOINC `($__internal_2_$__cuda_sm3x_div_rn_noftz_f32_slowpath) ;  /* 0x0000000400d47944 */ /* 0x000fea0003c00000 */
[----:B------:R-:W-:-:S07]  /*06f0*/  IMAD.MOV.U32 R11, RZ, RZ, R0 ;  /* 0x000000ffff0b7224 */ /* 0x000fce00078e0000 */
.L_x_8:
[----:B------:R-:W-:Y:S05]  /*0700*/  BSYNC.RECONVERGENT B0 ;  /* 0x0000000000007941 */ /* 0x000fea0003800200 */
.L_x_7:
[----:B------:R-:W-:Y:S01]  /*0710*/  STG.E desc[UR6][R4.64], R11 ;  /* 0x0000000b04007986 */ /* 0x000fe2000c101906 */
[----:B------:R-:W-:Y:S05]  /*0720*/  EXIT ;  /* 0x000000000000794d */ /* 0x000fea0003800000 */
        .weak           $__internal_0_$__cuda_sm20_div_rn_f64_full
        .type           $__internal_0_$__cuda_sm20_div_rn_f64_full,@function
        .size           $__internal_0_$__cuda_sm20_div_rn_f64_full,($__internal_1_$__cuda_sm20_sqrt_rn_f32_slowpath - $__internal_0_$__cuda_sm20_div_rn_f64_full)
$__internal_0_$__cuda_sm20_div_rn_f64_full:
[----:B------:R-:W0:Y:S01]  /*0730*/  LDC.64 R12, c[0x0][0x398] ;  /* 0x0000e600ff0c7b82 */ /* 0x000e220000000a00 */
[----:B------:R-:W-:Y:S01]  /*0740*/  IMAD.MOV.U32 R18, RZ, RZ, 0x1 ;  /* 0x00000001ff127424 */ /* 0x000fe200078e00ff */
[C---:B------:R-:W-:Y:S01]  /*0750*/  FSETP.GEU.AND P2, PT, |R9|.reuse, 1.469367938527859385e-39, PT ;  /* 0x001000000900780b */ /* 0x040fe20003f4e200 */
[----:B------:R-:W-:Y:S01]  /*0760*/  IMAD.MOV.U32 R15, RZ, RZ, 0x1ca00000 ;  /* 0x1ca00000ff0f7424 */ /* 0x000fe200078e00ff */
[----:B------:R-:W-:Y:S01]  /*0770*/  LOP3.LUT R17, R9, 0x7ff00000, RZ, 0xc0, !PT ;  /* 0x7ff0000009117812 */ /* 0x000fe200078ec0ff */
[----:B------:R-:W-:Y:S03]  /*0780*/  BSSY.RECONVERGENT B1, `(.L_x_9) ;  /* 0x0000050000017945 */ /* 0x000fe60003800200 */
[----:B------:R-:W-:Y:S02]  /*0790*/  MOV R25, R17 ;  /* 0x0000001100197202 */ /* 0x000fe40000000f00 */
[----:B0-----:R-:W-:-:S02]  /*07a0*/  FSETP.GEU.AND P0, PT, |R13|, 1.469367938527859385e-39, PT ;  /* 0x001000000d00780b */ /* 0x001fc40003f0e200 */
[C---:B------:R-:W-:Y:S02]  /*07b0*/  LOP3.LUT R10, R13.reuse, 0x800fffff, RZ, 0xc0, !PT ;  /* 0x800fffff0d0a7812 */ /* 0x040fe400078ec0ff */
[----:B------:R-:W-:Y:S02]  /*07c0*/  LOP3.LUT R16, R13, 0x7ff00000, RZ, 0xc0, !PT ;  /* 0x7ff000000d107812 */ /* 0x000fe400078ec0ff */
[----:B------:R-:W-:Y:S01]  /*07d0*/  LOP3.LUT R11, R10, 0x3ff00000, RZ, 0xfc, !PT ;  /* 0x3ff000000a0b7812 */ /* 0x000fe200078efcff */
[----:B------:R-:W-:Y:S01]  /*07e0*/  IMAD.MOV.U32 R10, RZ, RZ, R12 ;  /* 0x000000ffff0a7224 */ /* 0x000fe200078e000c */
[----:B------:R-:W-:Y:S01]  /*07f0*/  ISETP.GE.U32.AND P1, PT, R17, R16, PT ;  /* 0x000000101100720c */ /* 0x000fe20003f26070 */
[----:B------:R-:W-:-:S03]  /*0800*/  IMAD.MOV.U32 R24, RZ, RZ, R16 ;  /* 0x000000ffff187224 */ /* 0x000fc600078e0010 */
[----:B------:R-:W-:Y:S01]  /*0810*/  SEL R15, R15, 0x63400000, !P1 ;  /* 0x634000000f0f7807 */ /* 0x000fe20004800000 */
[----:B------:R-:W0:Y:S03]  /*0820*/  @!P0 LDC.64 R2, c[0x0][0x398] ;  /* 0x0000e600ff028b82 */ /* 0x000e260000000a00 */
[----:B------:R-:W-:-:S04]  /*0830*/  @!P2 LOP3.LUT R22, R15, 0x80000000, R9, 0xf8, !PT ;  /* 0x800000000f16a812 */ /* 0x000fc800078ef809 */
[----:B------:R-:W-:Y:S01]  /*0840*/  @!P2 LOP3.LUT R23, R22, 0x100000, RZ, 0xfc, !PT ;  /* 0x001000001617a812 */ /* 0x000fe200078efcff */
[----:B------:R-:W-:Y:S01]  /*0850*/  @!P2 IMAD.MOV.U32 R22, RZ, RZ, RZ ;  /* 0x000000ffff16a224 */ /* 0x000fe200078e00ff */
[----:B0-----:R-:W-:-:S06]  /*0860*/  @!P0 DMUL R10, R2, 8.98846567431157953865e+307 ;  /* 0x7fe00000020a8828 */ /* 0x001fcc0000000000 */
[----:B------:R-:W0:Y:S04]  /*0870*/  MUFU.RCP64H R19, R11 ;  /* 0x0000000b00137308 */ /* 0x000e280000001800 */
[----:B------:R-:W-:Y:S01]  /*0880*/  @!P0 LOP3.LUT R24, R11, 0x7ff00000, RZ, 0xc0, !PT ;  /* 0x7ff000000b188812 */ /* 0x000fe200078ec0ff */
[----:B0-----:R-:W-:-:S08]  /*0890*/  DFMA R2, R18, -R10, 1 ;  /* 0x3ff000001202742b */ /* 0x001fd0000000080a */
[----:B------:R-:W-:-:S08]  /*08a0*/  DFMA R2, R2, R2, R2 ;  /* 0x000000020202722b */ /* 0x000fd00000000002 */
[----:B------:R-:W-:Y:S01]  /*08b0*/  DFMA R18, R18, R2, R18 ;  /* 0x000000021212722b */ /* 0x000fe20000000012 */
[----:B------:R-:W-:Y:S01]  /*08c0*/  LOP3.LUT R3, R15, 0x800fffff, R9, 0xf8, !PT ;  /* 0x800fffff0f037812 */ /* 0x000fe200078ef809 */
[----:B------:R-:W-:-:S06]  /*08d0*/  IMAD.MOV.U32 R2, RZ, RZ, R8 ;  /* 0x000000ffff027224 */ /* 0x000fcc00078e0008 */
[----:B------:R-:W-:Y:S02]  /*08e0*/  DFMA R20, R18, -R10, 1 ;  /* 0x3ff000001214742b */ /* 0x000fe4000000080a */
[----:B------:R-:W-:-:S06]  /*08f0*/  @!P2 DFMA R2, R2, 2, -R22 ;  /* 0x400000000202a82b */ /* 0x000fcc0000000816 */
[----:B------:R-:W-:-:S04]  /*0900*/  DFMA R18, R18, R20, R18 ;  /* 0x000000141212722b */ /* 0x000fc80000000012 */
[----:B------:R-:W-:-:S04]  /*0910*/  @!P2 LOP3.LUT R25, R3, 0x7ff00000, RZ, 0xc0, !PT ;  /* 0x7ff000000319a812 */ /* 0x000fc800078ec0ff */
[----:B------:R-:W-:Y:S01]  /*0920*/  DMUL R20, R18, R2 ;  /* 0x0000000212147228 */ /* 0x000fe20000000000 */
[----:B------:R-:W-:-:S05]  /*0930*/  VIADD R26, R25, 0xffffffff ;  /* 0xffffffff191a7836 */ /* 0x000fca0000000000 */
[----:B------:R-:W-:Y:S01]  /*0940*/  ISETP.GT.U32.AND P0, PT, R26, 0x7feffffe, PT ;  /* 0x7feffffe1a00780c */ /* 0x000fe20003f04070 */
[----:B------:R-:W-:Y:S01]  /*0950*/  VIADD R26, R24, 0xffffffff ;  /* 0xffffffff181a7836 */ /* 0x000fe20000000000 */
[----:B------:R-:W-:-:S04]  /*0960*/  DFMA R22, R20, -R10, R2 ;  /* 0x8000000a1416722b */ /* 0x000fc80000000002 */
[----:B------:R-:W-:-:S04]  /*0970*/  ISETP.GT.U32.OR P0, PT, R26, 0x7feffffe, P0 ;  /* 0x7feffffe1a00780c */ /* 0x000fc80000704470 */
[----:B------:R-:W-:-:S09]  /*0980*/  DFMA R22, R18, R22, R20 ;  /* 0x000000161216722b */ /* 0x000fd20000000014 */
[----:B------:R-:W-:Y:S05]  /*0990*/  @P0 BRA `(.L_x_10) ;  /* 0x0000000000600947 */ /* 0x000fea0003800000 */
[----:B------:R-:W-:Y:S01]  /*09a0*/  VIADDMNMX R16, R17, -R16, 0xb9600000, !PT ;  /* 0xb960000011107446 */ /* 0x000fe20007800910 */
[----:B------:R-:W-:-:S03]  /*09b0*/  IMAD.MOV.U32 R8, RZ, RZ, RZ ;  /* 0x000000ffff087224 */ /* 0x000fc600078e00ff */
[----:B------:R-:W-:-:S05]  /*09c0*/  VIMNMX R16, PT, PT, R16, 0x46a00000, PT ;  /* 0x46a0000010107848 */ /* 0x000fca0003fe0100 */
[----:B------:R-:W-:-:S04]  /*09d0*/  IMAD.IADD R15, R16, 0x1, -R15 ;  /* 0x00000001100f7824 */ /* 0x000fc800078e0a0f */
[----:B------:R-:W-:-:S06]  /*09e0*/  VIADD R9, R15, 0x7fe00000 ;  /* 0x7fe000000f097836 */ /* 0x000fcc0000000000 */
[----:B------:R-:W-:-:S10]  /*09f0*/  DMUL R16, R22, R8 ;  /* 0x0000000816107228 */ /* 0x000fd40000000000 */
[----:B------:R-:W-:-:S13]  /*0a00*/  FSETP.GTU.AND P0, PT, |R17|, 1.469367938527859385e-39, PT ;  /* 0x001000001100780b */ /* 0x000fda0003f0c200 */
[----:B------:R-:W-:Y:S05]  /*0a10*/  @P0 BRA `(.L_x_11) ;  /* 0x0000000000980947 */ /* 0x000fea0003800000 */
[----:B------:R-:W-:Y:S01]  /*0a20*/  DFMA R2, R22, -R10, R2 ;  /* 0x8000000a1602722b */ /* 0x000fe20000000002 */
[----:B------:R-:W-:-:S09]  /*0a30*/  IMAD.MOV.U32 R8, RZ, RZ, RZ ;  /* 0x000000ffff087224 */ /* 0x000fd200078e00ff */
[C---:B------:R-:W-:Y:S02]  /*0a40*/  FSETP.NEU.AND P0, PT, R3.reuse, RZ, PT ;  /* 0x000000ff0300720b */ /* 0x040fe40003f0d000 */
[----:B------:R-:W-:-:S04]  /*0a50*/  LOP3.LUT R13, R3, 0x80000000, R13, 0x48, !PT ;  /* 0x80000000030d7812 */ /* 0x000fc800078e480d */
[----:B------:R-:W-:-:S07]  /*0a60*/  LOP3.LUT R9, R13, R9, RZ, 0xfc, !PT ;  /* 0x000000090d097212 */ /* 0x000fce00078efcff */
[----:B------:R-:W-:Y:S05]  /*0a70*/  @!P0 BRA `(.L_x_11) ;  /* 0x0000000000808947 */ /* 0x000fea0003800000 */
[----:B------:R-:W-:Y:S01]  /*0a80*/  IMAD.MOV R3, RZ, RZ, -R15 ;  /* 0x000000ffff037224 */ /* 0x000fe200078e0a0f */
[----:B------:R-:W-:Y:S01]  /*0a90*/  MOV R2, RZ ;  /* 0x000000ff00027202 */ /* 0x000fe20000000f00 */
[----:B------:R-:W-:-:S05]  /*0aa0*/  DMUL.RP R8, R22, R8 ;  /* 0x0000000816087228 */ /* 0x000fca0000008000 */
[----:B------:R-:W-:-:S05]  /*0ab0*/  DFMA R2, R16, -R2, R22 ;  /* 0x800000021002722b */ /* 0x000fca0000000016 */
[----:B------:R-:W-:Y:S02]  /*0ac0*/  LOP3.LUT R13, R9, R13, RZ, 0x3c, !PT ;  /* 0x0000000d090d7212 */ /* 0x000fe400078e3cff */
[----:B------:R-:W-:-:S04]  /*0ad0*/  IADD3 R2, PT, PT, -R15, -0x43300000, RZ ;  /* 0xbcd000000f027810 */ /* 0x000fc80007ffe1ff */
[----:B------:R-:W-:-:S04]  /*0ae0*/  FSETP.NEU.AND P0, PT, |R3|, R2, PT ;  /* 0x000000020300720b */ /* 0x000fc80003f0d200 */
[----:B------:R-:W-:Y:S02]  /*0af0*/  FSEL R16, R8, R16, !P0 ;  /* 0x0000001008107208 */ /* 0x000fe40004000000 */
[----:B------:R-:W-:Y:S01]  /*0b00*/  FSEL R17, R13, R17, !P0 ;  /* 0x000000110d117208 */ /* 0x000fe20004000000 */
[----:B------:R-:W-:Y:S06]  /*0b10*/  BRA `(.L_x_11) ;  /* 0x0000000000587947 */ /* 0x000fec0003800000 */
.L_x_10:
[----:B------:R-:W-:-:S14]  /*0b20*/  DSETP.NAN.AND P0, PT, R8, R8, PT ;  /* 0x000000080800722a */ /* 0x000fdc0003f08000 */
[----:B------:R-:W-:Y:S05]  /*0b30*/  @P0 BRA `(.L_x_12) ;  /* 0x0000000000480947 */ /* 0x000fea0003800000 */
[----:B------:R-:W0:Y:S02]  /*0b40*/  LDC.64 R2, c[0x0][0x398] ;  /* 0x0000e600ff027b82 */ /* 0x000e240000000a00 */
[----:B0-----:R-:W-:-:S14]  /*0b50*/  DSETP.NAN.AND P0, PT, R2, R2, PT ;  /* 0x000000020200722a */ /* 0x001fdc0003f08000 */
[----:B------:R-:W-:Y:S05]  /*0b60*/  @P0 BRA `(.L_x_13) ;  /* 0x0000000000300947 */ /* 0x000fea0003800000 */
[----:B------:R-:W-:Y:S01]  /*0b70*/  ISETP.NE.AND P0, PT, R25, R24, PT ;  /* 0x000000181900720c */ /* 0x000fe20003f05270 */
[----:B------:R-:W-:Y:S02]  /*0b80*/  IMAD.MOV.U32 R16, RZ, RZ, 0x0 ;  /* 0x00000000ff107424 */ /* 0x000fe400078e00ff */
[----:B------:R-:W-:-:S10]  /*0b90*/  IMAD.MOV.U32 R17, RZ, RZ, -0x80000 ;  /* 0xfff80000ff117424 */ /* 0x000fd400078e00ff */
[----:B------:R-:W-:Y:S05]  /*0ba0*/  @!P0 BRA `(.L_x_11) ;  /* 0x0000000000348947 */ /* 0x000fea0003800000 */
[----:B------:R-:W-:Y:S02]  /*0bb0*/  ISETP.NE.AND P0, PT, R25, 0x7ff00000, PT ;  /* 0x7ff000001900780c */ /* 0x000fe40003f05270 */
[----:B------:R-:W-:Y:S02]  /*0bc0*/  LOP3.LUT R17, R9, 0x80000000, R13, 0x48, !PT ;  /* 0x8000000009117812 */ /* 0x000fe400078e480d */
[----:B------:R-:W-:-:S13]  /*0bd0*/  ISETP.EQ.OR P0, PT, R24, RZ, !P0 ;  /* 0x000000ff1800720c */ /* 0x000fda0004702670 */
[----:B------:R-:W-:Y:S01]  /*0be0*/  @P0 LOP3.LUT R2, R17, 0x7ff00000, RZ, 0xfc, !PT ;  /* 0x7ff0000011020812 */ /* 0x000fe200078efcff */
[----:B------:R-:W-:Y:S02]  /*0bf0*/  @!P0 IMAD.MOV.U32 R16, RZ, RZ, RZ ;  /* 0x000000ffff108224 */ /* 0x000fe400078e00ff */
[----:B------:R-:W-:Y:S02]  /*0c00*/  @P0 IMAD.MOV.U32 R16, RZ, RZ, RZ ;  /* 0x000000ffff100224 */ /* 0x000fe400078e00ff */
[----:B------:R-:W-:Y:S01]  /*0c10*/  @P0 IMAD.MOV.U32 R17, RZ, RZ, R2 ;  /* 0x000000ffff110224 */ /* 0x000fe200078e0002 */
[----:B------:R-:W-:Y:S06]  /*0c20*/  BRA `(.L_x_11) ;  /* 0x0000000000147947 */ /* 0x000fec0003800000 */
.L_x_13:
[----:B------:R-:W-:Y:S01]  /*0c30*/  LOP3.LUT R17, R13, 0x80000, RZ, 0xfc, !PT ;  /* 0x000800000d117812 */ /* 0x000fe200078efcff */
[----:B------:R-:W-:Y:S01]  /*0c40*/  IMAD.MOV.U32 R16, RZ, RZ, R12 ;  /* 0x000000ffff107224 */ /* 0x000fe200078e000c */
[----:B------:R-:W-:Y:S06]  /*0c50*/  BRA `(.L_x_11) ;  /* 0x0000000000087947 */ /* 0x000fec0003800000 */
.L_x_12:
[----:B------:R-:W-:Y:S01]  /*0c60*/  LOP3.LUT R17, R9, 0x80000, RZ, 0xfc, !PT ;  /* 0x0008000009117812 */ /* 0x000fe200078efcff */
[----:B------:R-:W-:-:S07]  /*0c70*/  IMAD.MOV.U32 R16, RZ, RZ, R8 ;  /* 0x000000ffff107224 */ /* 0x000fce00078e0008 */
.L_x_11:
[----:B------:R-:W-:Y:S05]  /*0c80*/  BSYNC.RECONVERGENT B1 ;  /* 0x0000000000017941 */ /* 0x000fea0003800200 */
.L_x_9:
[----:B------:R-:W-:Y:S01]  /*0c90*/  IMAD.MOV.U32 R15, RZ, RZ, 0x0 ;  /* 0x00000000ff0f7424 */ /* 0x000fe200078e00ff */
[----:B------:R-:W-:Y:S01]  /*0ca0*/  MOV R3, R17 ;  /* 0x0000001100037202 */ /* 0x000fe20000000f00 */
[----:B------:R-:W-:Y:S02]  /*0cb0*/  IMAD.MOV.U32 R2, RZ, RZ, R16 ;  /* 0x000000ffff027224 */ /* 0x000fe400078e0010 */
[----:B------:R-:W-:Y:S05]  /*0cc0*/  RET.REL.NODEC R14 `(_Z4dualPfS_PKfddii) ;  /* 0xfffffff00ecc7950 */ /* 0x000fea0003c3ffff */
        .weak           $__internal_1_$__cuda_sm20_sqrt_rn_f32_slowpath
        .type           $__internal_1_$__cuda_sm20_sqrt_rn_f32_slowpath,@function
        .size           $__internal_1_$__cuda_sm20_sqrt_rn_f32_slowpath,($__internal_2_$__cuda_sm3x_div_rn_noftz_f32_slowpath - $__internal_1_$__cuda_sm20_sqrt_rn_f32_slowpath)
$__internal_1_$__cuda_sm20_sqrt_rn_f32_slowpath:
[----:B------:R-:W-:-:S13]  /*0cd0*/  LOP3.LUT P0, RZ, R3, 0x7fffffff, RZ, 0xc0, !PT ;  /* 0x7fffffff03ff7812 */ /* 0x000fda000780c0ff */
[----:B------:R-:W-:Y:S05]  /*0ce0*/  @!P0 BRA `(.L_x_14) ;  /* 0x0000000000448947 */ /* 0x000fea0003800000 */
[----:B------:R-:W-:Y:S01]  /*0cf0*/  FSETP.GEU.FTZ.AND P0, PT, R3, RZ, PT ;  /* 0x000000ff0300720b */ /* 0x000fe20003f1e000 */
[----:B------:R-:W-:-:S12]  /*0d00*/  IMAD.MOV.U32 R2, RZ, RZ, R3 ;  /* 0x000000ffff027224 */ /* 0x000fd800078e0003 */
[----:B------:R-:W-:Y:S01]  /*0d10*/  @!P0 IMAD.MOV.U32 R3, RZ, RZ, 0x7fffffff ;  /* 0x7fffffffff038424 */ /* 0x000fe200078e00ff */
[----:B------:R-:W-:Y:S06]  /*0d20*/  @!P0 BRA `(.L_x_14) ;  /* 0x0000000000348947 */ /* 0x000fec0003800000 */
[----:B------:R-:W-:-:S13]  /*0d30*/  FSETP.GTU.FTZ.AND P0, PT, |R2|, +INF , PT ;  /* 0x7f8000000200780b */ /* 0x000fda0003f1c200 */
[----:B------:R-:W-:Y:S01]  /*0d40*/  @P0 FADD.FTZ R3, R2, 1 ;  /* 0x3f80000002030421 */ /* 0x000fe20000010000 */
[----:B------:R-:W-:Y:S06]  /*0d50*/  @P0 BRA `(.L_x_14) ;  /* 0x0000000000280947 */ /* 0x000fec0003800000 */
[----:B------:R-:W-:-:S13]  /*0d60*/  FSETP.NEU.FTZ.AND P0, PT, |R2|, +INF , PT ;  /* 0x7f8000000200780b */ /* 0x000fda0003f1d200 */
[----:B------:R-:W-:-:S04]  /*0d70*/  @P0 FFMA R8, R2, 1.84467440737095516160e+19, RZ ;  /* 0x5f80000002080823 */ /* 0x000fc800000000ff */
[----:B------:R-:W0:Y:S02]  /*0d80*/  @P0 MUFU.RSQ R3, R8 ;  /* 0x0000000800030308 */ /* 0x000e240000001400 */
[----:B0-----:R-:W-:Y:S01]  /*0d90*/  @P0 FMUL.FTZ R9, R8, R3 ;  /* 0x0000000308090220 */ /* 0x001fe20000410000 */
[----:B------:R-:W-:Y:S01]  /*0da0*/  @P0 FMUL.FTZ R11, R3, 0.5 ;  /* 0x3f000000030b0820 */ /* 0x000fe20000410000 */
[----:B------:R-:W-:Y:S02]  /*0db0*/  @!P0 IMAD.MOV.U32 R3, RZ, RZ, R2 ;  /* 0x000000ffff038224 */ /* 0x000fe400078e0002 */
[----:B------:R-:W-:-:S04]  /*0dc0*/  @P0 FADD.FTZ R10, -R9, -RZ ;  /* 0x800000ff090a0221 */ /* 0x000fc80000010100 */
[----:B------:R-:W-:-:S04]  /*0dd0*/  @P0 FFMA R10, R9, R10, R8 ;  /* 0x0000000a090a0223 */ /* 0x000fc80000000008 */
[----:B------:R-:W-:-:S04]  /*0de0*/  @P0 FFMA R10, R10, R11, R9 ;  /* 0x0000000b0a0a0223 */ /* 0x000fc80000000009 */
[----:B------:R-:W-:-:S07]  /*0df0*/  @P0 FMUL.FTZ R3, R10, 2.3283064365386962891e-10 ;  /* 0x2f8000000a030820 */ /* 0x000fce0000410000 */
.L_x_14:
[----:B------:R-:W-:Y:S02]  /*0e00*/  IMAD.MOV.U32 R14, RZ, RZ, R3 ;  /* 0x000000ffff0e7224 */ /* 0x000fe400078e0003 */
[----:B------:R-:W-:Y:S02]  /*0e10*/  IMAD.MOV.U32 R2, RZ, RZ, R12 ;  /* 0x000000ffff027224 */ /* 0x000fe400078e000c */
[----:B------:R-:W-:-:S04]  /*0e20*/  IMAD.MOV.U32 R3, RZ, RZ, 0x0 ;  /* 0x00000000ff037424 */ /* 0x000fc800078e00ff */
[----:B------:R-:W-:Y:S05]  /*0e30*/  RET.REL.NODEC R2 `(_Z4dualPfS_PKfddii) ;  /* 0xfffffff002707950 */ /* 0x000fea0003c3ffff */
        .weak           $__internal_2_$__cuda_sm3x_div_rn_noftz_f32_slowpath
        .type           $__internal_2_$__cuda_sm3x_div_rn_noftz_f32_slowpath,@function
        .size           $__internal_2_$__cuda_sm3x_div_rn_noftz_f32_slowpath,(.L_x_29 - $__internal_2_$__cuda_sm3x_div_rn_noftz_f32_slowpath)
$__internal_2_$__cuda_sm3x_div_rn_noftz_f32_slowpath:
[--C-:B------:R-:W-:Y:S01]  /*0e40*/  SHF.R.U32.HI R9, RZ, 0x17, R3.reuse ;  /* 0x00000017ff097819 */ /* 0x100fe20000011603 */
[----:B------:R-:W-:Y:S01]  /*0e50*/  BSSY.RECONVERGENT B1, `(.L_x_15) ;  /* 0x0000063000017945 */ /* 0x000fe20003800200 */
[----:B------:R-:W-:Y:S02]  /*0e60*/  SHF.R.U32.HI R8, RZ, 0x17, R0 ;  /* 0x00000017ff087819 */ /* 0x000fe40000011600 */
[----:B------:R-:W-:Y:S01]  /*0e70*/  LOP3.LUT R14, R9, 0xff, RZ, 0xc0, !PT ;  /* 0x000000ff090e7812 */ /* 0x000fe200078ec0ff */
[----:B------:R-:W-:Y:S01]  /*0e80*/  IMAD.MOV.U32 R9, RZ, RZ, R3 ;  /* 0x000000ffff097224 */ /* 0x000fe200078e0003 */
[----:B------:R-:W-:-:S03]  /*0e90*/  LOP3.LUT R12, R8, 0xff, RZ, 0xc0, !PT ;  /* 0x000000ff080c7812 */ /* 0x000fc600078ec0ff */
[----:B------:R-:W-:Y:S01]  /*0ea0*/  VIADD R11, R14, 0xffffffff ;  /* 0xffffffff0e0b7836 */ /* 0x000fe20000000000 */
[----:B------:R-:W-:-:S04]  /*0eb0*/  IADD3 R10, PT, PT, R12, -0x1, RZ ;  /* 0xffffffff0c0a7810 */ /* 0x000fc80007ffe0ff */
[----:B------:R-:W-:-:S04]  /*0ec0*/  ISETP.GT.U32.AND P0, PT, R11, 0xfd, PT ;  /* 0x000000fd0b00780c */ /* 0x000fc80003f04070 */
[----:B------:R-:W-:-:S13]  /*0ed0*/  ISETP.GT.U32.OR P0, PT, R10, 0xfd, P0 ;  /* 0x000000fd0a00780c */ /* 0x000fda0000704470 */
[----:B------:R-:W-:Y:S01]  /*0ee0*/  @!P0 IMAD.MOV.U32 R8, RZ, RZ, RZ ;  /* 0x000000ffff088224 */ /* 0x000fe200078e00ff */
[----:B------:R-:W-:Y:S06]  /*0ef0*/  @!P0 BRA `(.L_x_16) ;  /* 0x00000000005c8947 */ /* 0x000fec0003800000 */
[----:B------:R-:W-:Y:S02]  /*0f00*/  FSETP.GTU.FTZ.AND P0, PT, |R0|, +INF , PT ;  /* 0x7f8000000000780b */ /* 0x000fe40003f1c200 */
[----:B------:R-:W-:-:S04]  /*0f10*/  FSETP.GTU.FTZ.AND P1, PT, |R3|, +INF , PT ;  /* 0x7f8000000300780b */ /* 0x000fc80003f3c200 */
[----:B------:R-:W-:-:S13]  /*0f20*/  PLOP3.LUT P0, PT, P0, P1, PT, 0xf8, 0x8f ;  /* 0x00000000008f781c */ /* 0x000fda0000703f70 */
[----:B------:R-:W-:Y:S05]  /*0f30*/  @P0 BRA `(.L_x_17) ;  /* 0x00000004004c0947 */ /* 0x000fea0003800000 */
[----:B------:R-:W-:-:S13]  /*0f40*/  LOP3.LUT P0, RZ, R9, 0x7fffffff, R0, 0xc8, !PT ;  /* 0x7fffffff09ff7812 */ /* 0x000fda000780c800 */
[----:B------:R-:W-:Y:S05]  /*0f50*/  @!P0 BRA `(.L_x_18) ;  /* 0x00000004003c8947 */ /* 0x000fea0003800000 */
[C---:B------:R-:W-:Y:S02]  /*0f60*/  FSETP.NEU.FTZ.AND P2, PT, |R0|.reuse, +INF , PT ;  /* 0x7f8000000000780b */ /* 0x040fe40003f5d200 */
[----:B------:R-:W-:Y:S02]  /*0f70*/  FSETP.NEU.FTZ.AND P1, PT, |R3|, +INF , PT ;  /* 0x7f8000000300780b */ /* 0x000fe40003f3d200 */
[----:B------:R-:W-:-:S11]  /*0f80*/  FSETP.NEU.FTZ.AND P0, PT, |R0|, +INF , PT ;  /* 0x7f8000000000780b */ /* 0x000fd60003f1d200 */
[----:B------:R-:W-:Y:S05]  /*0f90*/  @!P1 BRA !P2, `(.L_x_18) ;  /* 0x00000004002c9947 */ /* 0x000fea0005000000 */
[----:B------:R-:W-:-:S04]  /*0fa0*/  LOP3.LUT P2, RZ, R0, 0x7fffffff, RZ, 0xc0, !PT ;  /* 0x7fffffff00ff7812 */ /* 0x000fc8000784c0ff */
[----:B------:R-:W-:-:S13]  /*0fb0*/  PLOP3.LUT P1, PT, P1, P2, PT, 0x2f, 0xf2 ;  /* 0x0000000000f2781c */ /* 0x000fda0000f24577 */
[----:B------:R-:W-:Y:S05]  /*0fc0*/  @P1 BRA `(.L_x_19) ;  /* 0x0000000400181947 */ /* 0x000fea0003800000 */
[----:B------:R-:W-:-:S04]  /*0fd0*/  LOP3.LUT P1, RZ, R9, 0x7fffffff, RZ, 0xc0, !PT ;  /* 0x7fffffff09ff7812 */ /* 0x000fc8000782c0ff */
[----:B------:R-:W-:-:S13]  /*0fe0*/  PLOP3.LUT P0, PT, P0, P1, PT, 0x2f, 0xf2 ;  /* 0x0000000000f2781c */ /* 0x000fda0000702577 */
[----:B------:R-:W-:Y:S05]  /*0ff0*/  @P0 BRA `(.L_x_20) ;  /* 0x0000000400000947 */ /* 0x000fea0003800000 */
[----:B------:R-:W-:Y:S02]  /*1000*/  ISETP.GE.AND P0, PT, R10, RZ, PT ;  /* 0x000000ff0a00720c */ /* 0x000fe40003f06270 */
[----:B------:R-:W-:-:S11]  /*1010*/  ISETP.GE.AND P1, PT, R11, RZ, PT ;  /* 0x000000ff0b00720c */ /* 0x000fd60003f26270 */
[----:B------:R-:W-:Y:S02]  /*1020*/  @P0 IMAD.MOV.U32 R8, RZ, RZ, RZ ;  /* 0x000000ffff080224 */ /* 0x000fe400078e00ff */
[----:B------:R-:W-:Y:S01]  /*1030*/  @!P0 FFMA R0, R0, 1.84467440737095516160e+19, RZ ;  /* 0x5f80000000008823 */ /* 0x000fe200000000ff */
[----:B------:R-:W-:Y:S02]  /*1040*/  @!P0 IMAD.MOV.U32 R8, RZ, RZ, -0x40 ;  /* 0xffffffc0ff088424 */ /* 0x000fe400078e00ff */
[----:B------:R-:W-:Y:S02]  /*1050*/  @!P1 FFMA R9, R3, 1.84467440737095516160e+19, RZ ;  /* 0x5f80000003099823 */ /* 0x000fe400000000ff */
[----:B------:R-:W-:-:S07]  /*1060*/  @!P1 VIADD R8, R8, 0x40 ;  /* 0x0000004008089836 */ /* 0x000fce0000000000 */
.L_x_16:
[----:B------:R-:W-:Y:S01]  /*1070*/  LEA R10, R14, 0xc0800000, 0x17 ;  /* 0xc08000000e0a7811 */ /* 0x000fe200078eb8ff */
[----:B------:R-:W-:Y:S04]  /*1080*/  BSSY.RECONVERGENT B2, `(.L_x_21) ;  /* 0x0000036000027945 */ /* 0x000fe80003800200 */
[----:B------:R-:W-:Y:S02]  /*1090*/  IMAD.IADD R10, R9, 0x1, -R10 ;  /* 0x00000001090a7824 */ /* 0x000fe400078e0a0a */
[----:B------:R-:W-:Y:S02]  /*10a0*/  VIADD R9, R12, 0xffffff81 ;  /* 0xffffff810c097836 */ /* 0x000fe40000000000 */
[----:B------:R-:W0:Y:S01]  /*10b0*/  MUFU.RCP R11, R10 ;  /* 0x0000000a000b7308 */ /* 0x000e220000001000 */
[----:B------:R-:W-:Y:S01]  /*10c0*/  FADD.FTZ R13, -R10, -RZ ;  /* 0x800000ff0a0d7221 */ /* 0x000fe20000010100 */
[----:B------:R-:W-:-:S03]  /*10d0*/  IMAD R0, R9, -0x800000, R0 ;  /* 0xff80000009007824 */ /* 0x000fc600078e0200 */
[----:B0-----:R-:W-:-:S04]  /*10e0*/  FFMA R12, R11, R13, 1 ;  /* 0x3f8000000b0c7423 */ /* 0x001fc8000000000d */
[----:B------:R-:W-:-:S04]  /*10f0*/  FFMA R16, R11, R12, R11 ;  /* 0x0000000c0b107223 */ /* 0x000fc8000000000b */
[----:B------:R-:W-:-:S04]  /*1100*/  FFMA R11, R0, R16, RZ ;  /* 0x00000010000b7223 */ /* 0x000fc800000000ff */
[----:B------:R-:W-:-:S04]  /*1110*/  FFMA R12, R13, R11, R0 ;  /* 0x0000000b0d0c7223 */ /* 0x000fc80000000000 */
[----:B------:R-:W-:Y:S01]  /*1120*/  FFMA R15, R16, R12, R11 ;  /* 0x0000000c100f7223 */ /* 0x000fe2000000000b */
[----:B------:R-:W-:-:S03]  /*1130*/  IADD3 R11, PT, PT, R9, 0x7f, -R14 ;  /* 0x0000007f090b7810 */ /* 0x000fc60007ffe80e */
[----:B------:R-:W-:Y:S02]  /*1140*/  FFMA R12, R13, R15, R0 ;  /* 0x0000000f0d0c7223 */ /* 0x000fe40000000000 */
[----:B------:R-:W-:Y:S02]  /*1150*/  IMAD.IADD R11, R11, 0x1, R8 ;  /* 0x000000010b0b7824 */ /* 0x000fe400078e0208 */
[----:B------:R-:W-:-:S05]  /*1160*/  FFMA R0, R16, R12, R15 ;  /* 0x0000000c10007223 */ /* 0x000fca000000000f */
[----:B------:R-:W-:-:S04]  /*1170*/  SHF.R.U32.HI R9, RZ, 0x17, R0 ;  /* 0x00000017ff097819 */ /* 0x000fc80000011600 */
[----:B------:R-:W-:-:S04]  /*1180*/  LOP3.LUT R9, R9, 0xff, RZ, 0xc0, !PT ;  /* 0x000000ff09097812 */ /* 0x000fc800078ec0ff */
[----:B------:R-:W-:-:S05]  /*1190*/  IADD3 R13, PT, PT, R9, R11, RZ ;  /* 0x0000000b090d7210 */ /* 0x000fca0007ffe0ff */
[----:B------:R-:W-:-:S05]  /*11a0*/  VIADD R8, R13, 0xffffffff ;  /* 0xffffffff0d087836 */ /* 0x000fca0000000000 */
[----:B------:R-:W-:-:S13]  /*11b0*/  ISETP.GE.U32.AND P0, PT, R8, 0xfe, PT ;  /* 0x000000fe0800780c */ /* 0x000fda0003f06070 */
[----:B------:R-:W-:Y:S05]  /*11c0*/  @!P0 BRA `(.L_x_22) ;  /* 0x0000000000808947 */ /* 0x000fea0003800000 */
[----:B------:R-:W-:-:S13]  /*11d0*/  ISETP.GT.AND P0, PT, R13, 0xfe, PT ;  /* 0x000000fe0d00780c */ /* 0x000fda0003f04270 */
[----:B------:R-:W-:Y:S05]  /*11e0*/  @P0 BRA `(.L_x_23) ;  /* 0x00000000006c0947 */ /* 0x000fea0003800000 */
[----:B------:R-:W-:-:S13]  /*11f0*/  ISETP.GE.AND P0, PT, R13, 0x1, PT ;  /* 0x000000010d00780c */ /* 0x000fda0003f06270 */
[----:B------:R-:W-:Y:S05]  /*1200*/  @P0 BRA `(.L_x_24) ;  /* 0x0000000000740947 */ /* 0x000fea0003800000 */
[----:B------:R-:W-:Y:S02]  /*1210*/  ISETP.GE.AND P0, PT, R13, -0x18, PT ;  /* 0xffffffe80d00780c */ /* 0x000fe40003f06270 */
[----:B------:R-:W-:-:S11]  /*1220*/  LOP3.LUT R0, R0, 0x80000000, RZ, 0xc0, !PT ;  /* 0x8000000000007812 */ /* 0x000fd600078ec0ff */
[----:B------:R-:W-:Y:S05]  /*1230*/  @!P0 BRA `(.L_x_24) ;  /* 0x0000000000688947 */ /* 0x000fea0003800000 */
[CCC-:B------:R-:W-:Y:S01]  /*1240*/  FFMA.RZ R8, R16.reuse, R12.reuse, R15.reuse ;  /* 0x0000000c10087223 */ /* 0x1c0fe2000000c00f */
[C---:B------:R-:W-:Y:S02]  /*1250*/  VIADD R11, R13.reuse, 0x20 ;  /* 0x000000200d0b7836 */ /* 0x040fe40000000000 */
[-CC-:B------:R-:W-:Y:S01]  /*1260*/  FFMA.RM R9, R16, R12.reuse, R15.reuse ;  /* 0x0000000c10097223 */ /* 0x180fe2000000400f */
[C---:B------:R-:W-:Y:S02]  /*1270*/  ISETP.NE.AND P2, PT, R13.reuse, RZ, PT ;  /* 0x000000ff0d00720c */ /* 0x040fe40003f45270 */
[----:B------:R-:W-:Y:S01]  /*1280*/  LOP3.LUT R10, R8, 0x7fffff, RZ, 0xc0, !PT ;  /* 0x007fffff080a7812 */ /* 0x000fe200078ec0ff */
[----:B------:R-:W-:Y:S01]  /*1290*/  FFMA.RP R8, R16, R12, R15 ;  /* 0x0000000c10087223 */ /* 0x000fe2000000800f */
[----:B------:R-:W-:Y:S01]  /*12a0*/  IMAD.MOV R12, RZ, RZ, -R13 ;  /* 0x000000ffff0c7224 */ /* 0x000fe200078e0a0d */
[----:B------:R-:W-:Y:S02]  /*12b0*/  ISETP.NE.AND P1, PT, R13, RZ, PT ;  /* 0x000000ff0d00720c */ /* 0x000fe40003f25270 */
[----:B------:R-:W-:-:S02]  /*12c0*/  LOP3.LUT R10, R10, 0x800000, RZ, 0xfc, !PT ;  /* 0x008000000a0a7812 */ /* 0x000fc400078efcff */
[----:B------:R-:W-:Y:S02]  /*12d0*/  FSETP.NEU.FTZ.AND P0, PT, R8, R9, PT ;  /* 0x000000090800720b */ /* 0x000fe40003f1d000 */
[----:B------:R-:W-:Y:S02]  /*12e0*/  SHF.L.U32 R11, R10, R11, RZ ;  /* 0x0000000b0a0b7219 */ /* 0x000fe400000006ff */
[----:B------:R-:W-:Y:S02]  /*12f0*/  SEL R9, R12, RZ, P2 ;  /* 0x000000ff0c097207 */ /* 0x000fe40001000000 */
[----:B------:R-:W-:Y:S02]  /*1300*/  ISETP.NE.AND P1, PT, R11, RZ, P1 ;  /* 0x000000ff0b00720c */ /* 0x000fe40000f25270 */
[----:B------:R-:W-:Y:S02]  /*1310*/  SHF.R.U32.HI R9, RZ, R9, R10 ;  /* 0x00000009ff097219 */ /* 0x000fe4000001160a */
[----:B------:R-:W-:-:S02]  /*1320*/  PLOP3.LUT P0, PT, P0, P1, PT, 0xf8, 0x8f ;  /* 0x00000000008f781c */ /* 0x000fc40000703f70 */
[----:B------:R-:W-:Y:S02]  /*1330*/  SHF.R.U32.HI R11, RZ, 0x1, R9 ;  /* 0x00000001ff0b7819 */ /* 0x000fe40000011609 */
[----:B------:R-:W-:-:S04]  /*1340*/  SEL R8, RZ, 0x1, !P0 ;  /* 0x00000001ff087807 */ /* 0x000fc80004000000 */
[----:B------:R-:W-:-:S04]  /*1350*/  LOP3.LUT R8, R8, 0x1, R11, 0xf8, !PT ;  /* 0x0000000108087812 */ /* 0x000fc800078ef80b */
[----:B------:R-:W-:-:S05]  /*1360*/  LOP3.LUT R8, R8, R9, RZ, 0xc0, !PT ;  /* 0x0000000908087212 */ /* 0x000fca00078ec0ff */
[----:B------:R-:W-:-:S05]  /*1370*/  IMAD.IADD R11, R11, 0x1, R8 ;  /* 0x000000010b0b7824 */ /* 0x000fca00078e0208 */
[----:B------:R-:W-:Y:S01]  /*1380*/  LOP3.LUT R0, R11, R0, RZ, 0xfc, !PT ;  /* 0x000000000b007212 */ /* 0x000fe200078efcff */
[----:B------:R-:W-:Y:S06]  /*1390*/  BRA `(.L_x_24) ;  /* 0x0000000000107947 */ /* 0x000fec0003800000 */
.L_x_23:
[----:B------:R-:W-:-:S04]  /*13a0*/  LOP3.LUT R0, R0, 0x80000000, RZ, 0xc0, !PT ;  /* 0x8000000000007812 */ /* 0x000fc800078ec0ff */
[----:B------:R-:W-:Y:S01]  /*13b0*/  LOP3.LUT R0, R0, 0x7f800000, RZ, 0xfc, !PT ;  /* 0x7f80000000007812 */ /* 0x000fe200078efcff */
[----:B------:R-:W-:Y:S06]  /*13c0*/  BRA `(.L_x_24) ;  /* 0x0000000000047947 */ /* 0x000fec0003800000 */
.L_x_22:
[----:B------:R-:W-:-:S07]  /*13d0*/  IMAD R0, R11, 0x800000, R0 ;  /* 0x008000000b007824 */ /* 0x000fce00078e0200 */
.L_x_24:
[----:B------:R-:W-:Y:S05]  /*13e0*/  BSYNC.RECONVERGENT B2 ;  /* 0x0000000000027941 */ /* 0x000fea0003800200 */
.L_x_21:
[----:B------:R-:W-:Y:S05]  /*13f0*/  BRA `(.L_x_25) ;  /* 0x0000000000207947 */ /* 0x000fea0003800000 */
.L_x_20:
[----:B------:R-:W-:-:S04]  /*1400*/  LOP3.LUT R0, R9, 0x80000000, R0, 0x48, !PT ;  /* 0x8000000009007812 */ /* 0x000fc800078e4800 */
[----:B------:R-:W-:Y:S01]  /*1410*/  LOP3.LUT R0, R0, 0x7f800000, RZ, 0xfc, !PT ;  /* 0x7f80000000007812 */ /* 0x000fe200078efcff */
[----:B------:R-:W-:Y:S06]  /*1420*/  BRA `(.L_x_25) ;  /* 0x0000000000147947 */ /* 0x000fec0003800000 */
.L_x_19:
[----:B------:R-:W-:Y:S01]  /*1430*/  LOP3.LUT R0, R9, 0x80000000, R0, 0x48, !PT ;  /* 0x8000000009007812 */ /* 0x000fe200078e4800 */
[----:B------:R-:W-:Y:S06]  /*1440*/  BRA `(.L_x_25) ;  /* 0x00000000000c7947 */ /* 0x000fec0003800000 */
.L_x_18:
[----:B------:R-:W0:Y:S01]  /*1450*/  MUFU.RSQ R0, -QNAN ;  /* 0xffc0000000007908 */ /* 0x000e220000001400 */
[----:B------:R-:W-:Y:S05]  /*1460*/  BRA `(.L_x_25) ;  /* 0x0000000000047947 */ /* 0x000fea0003800000 */
.L_x_17:
[----:B------:R-:W-:-:S07]  /*1470*/  FADD.FTZ R0, R0, R3 ;  /* 0x0000000300007221 */ /* 0x000fce0000010000 */
.L_x_25:
[----:B------:R-:W-:Y:S05]  /*1480*/  BSYNC.RECONVERGENT B1 ;  /* 0x0000000000017941 */ /* 0x000fea0003800200 */
.L_x_15:
[----:B------:R-:W-:Y:S02]  /*1490*/  IMAD.MOV.U32 R8, RZ, RZ, R2 ;  /* 0x000000ffff087224 */ /* 0x000fe400078e0002 */
[----:B------:R-:W-:-:S04]  /*14a0*/  IMAD.MOV.U32 R9, RZ, RZ, 0x0 ;  /* 0x00000000ff097424 */ /* 0x000fc800078e00ff */
[----:B0-----:R-:W-:Y:S05]  /*14b0*/  RET.REL.NODEC R8 `(_Z4dualPfS_PKfddii) ;  /* 0xffffffe808d07950 */ /* 0x001fea0003c3ffff */
.L_x_26:
[----:B------:R-:W-:-:S00]  /*14c0*/  BRA `(.L_x_26) ;  /* 0xfffffffc00fc7947 */ /* 0x000fc0000383ffff */
[----:B------:R-:W-:-:S00]  /*14d0*/  NOP ;  /* 0x0000000000007918 */ /* 0x000fc00000000000 */
        /* <DEDUP_REMOVED lines=10> */
.L_x_29:


//--------------------- .nv.shared.reserved.0     --------------------------
	.section	.nv.shared.reserved.0,"aw",@nobits
	.weak		__nv_reservedSMEM_offset_0_alias
	.size		__nv_reservedSMEM_offset_0_alias, 0, 64
	.other		__nv_reservedSMEM_offset_0_alias,@"STO_CUDA_RESERVED_SHARED STV_DEFAULT"
__nv_reservedSMEM_offset_0_alias:
	.zero		0
	.zero		64


//--------------------- .nv.constant0._Z4dualPfS_PKfddii --------------------------
	.section	.nv.constant0._Z4dualPfS_PKfddii,"a",@progbits
	.sectionflags	@""
	.align	4
.nv.constant0._Z4dualPfS_PKfddii:
	.zero		944


//--------------------- SYMBOLS --------------------------

	.type		.nv.reservedSmem.offset0,@object
	.size		.nv.reservedSmem.offset0,0x4
